//
// Generated by NVIDIA NVVM Compiler
//
// Compiler Build ID: CL-36424714
// Cuda compilation tools, release 13.0, V13.0.88
// Based on NVVM 20.0.0
//

.version 9.0
.target sm_100
.address_size 64

	// .globl	_Z6kernelv
.extern .func  (.param .b32 func_retval0) vprintf
(
	.param .b64 vprintf_param_0,
	.param .b64 vprintf_param_1
)
;
.global .align 1 .b8 $str[25] = {72, 101, 108, 108, 111, 32, 102, 114, 111, 109, 32, 67, 85, 68, 65, 32, 75, 101, 114, 110, 101, 108, 33, 10};

.visible .entry _Z6kernelv()
{
	.reg .b32 	%r<3>;
	.reg .b64 	%rd<3>;

	mov.u64 	%rd1, $str;
	cvta.global.u64 	%rd2, %rd1;
	{ // callseq 0, 0
	.param .b64 param0;
	st.param.b64 	[param0], %rd2;
	.param .b64 param1;
	st.param.b64 	[param1], 0;
	.param .b32 retval0;
	call.uni (retval0), 
	vprintf, 
	(
	param0, 
	param1
	);
	ld.param.b32 	%r1, [retval0];
	} // callseq 0
	ret;

}


// ===== COMPILED SASS (sm_100) =====

	.target	sm_100

	.elftype	@"ET_EXEC"


//--------------------- .note.nv.tkinfo           --------------------------
	.section	.note.nv.tkinfo,"",@"SHT_NOTE"
	.sectionflags	@"SHF_NOTE_NV_TKINFO"
	.tkinfo
        /*0018*/ 	.word	0x00000002
        /*0030*/ 	.string	""
        /*0030*/ 	.string	"ptxas"
        /*0030*/ 	.string	"Cuda compilation tools, release 13.0, V13.0.88"
        /*0030*/ 	.string	"Build cuda_13.0.r13.0/compiler.36424714_0"
        /*0030*/ 	.string	"-arch sm_100 -m 64 "



//--------------------- .note.nv.cuinfo           --------------------------
	.section	.note.nv.cuinfo,"",@"SHT_NOTE"
	.sectionflags	@"SHF_NOTE_NV_CUINFO"
        /*0018*/ 	.short	0x0002
        /*001a*/ 	.short	0x0064
        /*001c*/ 	.short	0x0082
	.zero		2


//--------------------- .nv.info                  --------------------------
	.section	.nv.info,"",@"SHT_CUDA_INFO"
	.align	4


	//----- nvinfo : EIATTR_REGCOUNT
	.align		4
        /*0000*/ 	.byte	0x04, 0x2f
        /*0002*/ 	.short	(.L_2 - .L_1)
	.align		4
.L_1:
        /*0004*/ 	.word	index@(_Z6kernelv)
        /*0008*/ 	.word	0x00000018


	//----- nvinfo : EIATTR_FRAME_SIZE
	.align		4
.L_2:
        /*000c*/ 	.byte	0x04, 0x11
        /*000e*/ 	.short	(.L_4 - .L_3)
	.align		4
.L_3:
        /*0010*/ 	.word	index@(_Z6kernelv)
        /*0014*/ 	.word	0x00000000


	//----- nvinfo : EIATTR_MIN_STACK_SIZE
	.align		4
.L_4:
        /*0018*/ 	.byte	0x04, 0x12
        /*001a*/ 	.short	(.L_6 - .L_5)
	.align		4
.L_5:
        /*001c*/ 	.word	index@(_Z6kernelv)
        /*0020*/ 	.word	0x00000000
.L_6:


//--------------------- .nv.compat                --------------------------
	.section	.nv.compat,"",@"SHT_CUDA_COMPAT_INFO"
	.align	4
        /*0000*/ 	.byte	0x02, 0x09, 0x00, 0x00, 0x02, 0x02, 0x01, 0x00, 0x02, 0x05, 0x05, 0x00, 0x03, 0x07, 0x01, 0x01
        /*0010*/ 	.byte	0x02, 0x03, 0x00, 0x00, 0x02, 0x06, 0x01, 0x00, 0x04, 0x0b, 0x08, 0x00, 0x09, 0x00, 0x00, 0x00
        /*0020*/ 	.byte	0x00, 0x00, 0x00, 0x00


//--------------------- .nv.info._Z6kernelv       --------------------------
	.section	.nv.info._Z6kernelv,"",@"SHT_CUDA_INFO"
	.sectionflags	@""
	.align	4


	//----- nvinfo : EIATTR_CUDA_API_VERSION
	.align		4
        /*0000*/ 	.byte	0x04, 0x37
        /*0002*/ 	.short	(.L_8 - .L_7)
.L_7:
        /*0004*/ 	.word	0x00000082


	//----- nvinfo : EIATTR_SPARSE_MMA_MASK
	.align		4
.L_8:
        /*0008*/ 	.byte	0x03, 0x50
        /*000a*/ 	.short	0x0000


	//----- nvinfo : EIATTR_MAXREG_COUNT
	.align		4
        /*000c*/ 	.byte	0x03, 0x1b
        /*000e*/ 	.short	0x00ff


	//----- nvinfo : EIATTR_EXTERNS
	.align		4
        /*0010*/ 	.byte	0x04, 0x0f
        /*0012*/ 	.short	(.L_10 - .L_9)


	//   ....[0]....
	.align		4
.L_9:
        /*0014*/ 	.word	index@(vprintf)


	//----- nvinfo : EIATTR_MERCURY_ISA_VERSION
	.align		4
.L_10:
        /*0018*/ 	.byte	0x03, 0x5f
        /*001a*/ 	.short	0x0101


	//----- nvinfo : EIATTR_VRC_CTA_INIT_COUNT
	.align		4
        /*001c*/ 	.byte	0x02, 0x4a
	.zero		1
	.zero		1


	//----- nvinfo : EIATTR_SYSCALL_OFFSETS
	.align		4
        /*0020*/ 	.byte	0x04, 0x46
        /*0022*/ 	.short	(.L_12 - .L_11)


	//   ....[0]....
.L_11:
        /*0024*/ 	.word	0x00000080


	//----- nvinfo : EIATTR_EXIT_INSTR_OFFSETS
	.align		4
.L_12:
        /*0028*/ 	.byte	0x04, 0x1c
        /*002a*/ 	.short	(.L_14 - .L_13)


	//   ....[0]....
.L_13:
        /*002c*/ 	.word	0x00000090


	//----- nvinfo : EIATTR_SW_WAR
	.align		4
.L_14:
        /*0030*/ 	.byte	0x04, 0x36
        /*0032*/ 	.short	(.L_16 - .L_15)
.L_15:
        /*0034*/ 	.word	0x00000008
.L_16:


//--------------------- .nv.callgraph             --------------------------
	.section	.nv.callgraph,"",@"SHT_CUDA_CALLGRAPH"
	.align	4
	.sectionentsize	8
	.align		4
        /*0000*/ 	.word	0x00000000
	.align		4
        /*0004*/ 	.word	0xffffffff
	.align		4
        /*0008*/ 	.word	index@(_Z6kernelv)
	.align		4
        /*000c*/ 	.word	index@(vprintf)
	.align		4
        /*0010*/ 	.word	0x00000000
	.align		4
        /*0014*/ 	.word	0xfffffffe
	.align		4
        /*0018*/ 	.word	0x00000000
	.align		4
        /*001c*/ 	.word	0xfffffffd
	.align		4
        /*0020*/ 	.word	0x00000000
	.align		4
        /*0024*/ 	.word	0xfffffffc


//--------------------- .nv.constant4             --------------------------
	.section	.nv.constant4,"a",@progbits
	.align	8
	.align		8
.nv.constant4:
        /*0000*/ 	.dword	vprintf
	.align		8
        /*0008*/ 	.dword	$str


//--------------------- .text._Z6kernelv          --------------------------
	.section	.text._Z6kernelv,"ax",@progbits
	.align	128
        .global         _Z6kernelv
        .type           _Z6kernelv,@function
        .size           _Z6kernelv,(.L_x_2 - _Z6kernelv)
        .other          _Z6kernelv,@"STO_CUDA_ENTRY STV_DEFAULT"
_Z6kernelv:
.text._Z6kernelv:
[----:B------:R-:W0:Y:S01]  /*0000*/  LDC R1, c[0x0][0x37c] ;  /* 0x0000df00ff017b82 */ /* 0x000e220000000800 */
[----:B------:R-:W-:Y:S01]  /*0010*/  MOV R0, 0x0 ;  /* 0x0000000000007802 */ /* 0x000fe20000000f00 */
[----:B------:R-:W1:Y:S01]  /*0020*/  LDCU.64 UR4, c[0x4][0x8] ;  /* 0x01000100ff0477ac */ /* 0x000e620008000a00 */
[----:B------:R-:W-:-:S05]  /*0030*/  CS2R R6, SRZ ;  /* 0x0000000000067805 */ /* 0x000fca000001ff00 */
[----:B------:R2:W3:Y:S01]  /*0040*/  LDC.64 R2, c[0x4][R0] ;  /* 0x0100000000027b82 */ /* 0x0004e20000000a00 */
[----:B-1----:R-:W-:Y:S02]  /*0050*/  IMAD.U32 R4, RZ, RZ, UR4 ;  /* 0x00000004ff047e24 */ /* 0x002fe4000f8e00ff */
[----:B--2---:R-:W-:-:S07]  /*0060*/  IMAD.U32 R5, RZ, RZ, UR5 ;  /* 0x00000005ff057e24 */ /* 0x004fce000f8e00ff */
[----:B------:R-:W-:-:S07]  /*0070*/  LEPC R20, `(.L_x_0) ;  /* 0x000000001014794e */ /* 0x000fce0000000000 */
[----:B0--3--:R-:W-:Y:S05]  /*0080*/  CALL.ABS.NOINC R2 ;  /* 0x0000000002007343 */ /* 0x009fea0003c00000 */
.L_x_0:
[----:B------:R-:W-:Y:S05]  /*0090*/  EXIT ;  /* 0x000000000000794d */ /* 0x000fea0003800000 */
.L_x_1:
[----:B------:R-:W-:-:S00]  /*00a0*/  BRA `(.L_x_1) ;  /* 0xfffffffc00fc7947 */ /* 0x000fc0000383ffff */
[----:B------:R-:W-:-:S00]  /*00b0*/  NOP ;  /* 0x0000000000007918 */ /* 0x000fc00000000000 */
        /* <DEDUP_REMOVED lines=12> */
.L_x_2:


//--------------------- .nv.global.init           --------------------------
	.section	.nv.global.init,"aw",@progbits
.nv.global.init:
	.type		$str,@object
	.size		$str,(.L_0 - $str)
$str:
        /*0000*/ 	.byte	0x48, 0x65, 0x6c, 0x6c, 0x6f, 0x20, 0x66, 0x72, 0x6f, 0x6d, 0x20, 0x43, 0x55, 0x44, 0x41, 0x20
        /*0010*/ 	.byte	0x4b, 0x65, 0x72, 0x6e, 0x65, 0x6c, 0x21, 0x0a, 0x00
.L_0:


//--------------------- .nv.shared.reserved.0     --------------------------
	.section	.nv.shared.reserved.0,"aw",@nobits
	.weak		__nv_reservedSMEM_offset_0_alias
	.size		__nv_reservedSMEM_offset_0_alias, 0, 64
	.other		__nv_reservedSMEM_offset_0_alias,@"STO_CUDA_RESERVED_SHARED STV_DEFAULT"
__nv_reservedSMEM_offset_0_alias:
	.zero		0
	.zero		64


//--------------------- .nv.constant0._Z6kernelv  --------------------------
	.section	.nv.constant0._Z6kernelv,"a",@progbits
	.sectionflags	@""
	.align	4
.nv.constant0._Z6kernelv:
	.zero		896


//--------------------- SYMBOLS --------------------------

	.type		.nv.reservedSmem.offset0,@object
	.size		.nv.reservedSmem.offset0,0x4
	.type		vprintf,@function
